//
// Generated by NVIDIA NVVM Compiler
//
// Compiler Build ID: CL-36424714
// Cuda compilation tools, release 13.0, V13.0.88
// Based on NVVM 20.0.0
//

.version 9.0
.target sm_100
.address_size 64

	// .globl	_Z10prefix_sumPViPii

.visible .entry _Z10prefix_sumPViPii(
	.param .u64 .ptr .align 1 _Z10prefix_sumPViPii_param_0,
	.param .u64 .ptr .align 1 _Z10prefix_sumPViPii_param_1,
	.param .u32 _Z10prefix_sumPViPii_param_2
)
{
	.reg .pred 	%p<3>;
	.reg .b32 	%r<8>;
	.reg .b64 	%rd<9>;

	ld.param.u64 	%rd2, [_Z10prefix_sumPViPii_param_0];
	ld.param.u64 	%rd3, [_Z10prefix_sumPViPii_param_1];
	ld.param.u32 	%r2, [_Z10prefix_sumPViPii_param_2];
	mov.u32 	%r1, %tid.x;
	add.s32 	%r3, %r2, -1;
	setp.ge.u32 	%p1, %r1, %r3;
	@%p1 bra 	$L__BB0_4;
	cvta.to.global.u64 	%rd4, %rd2;
	mul.wide.u32 	%rd5, %r1, 4;
	add.s64 	%rd1, %rd4, %rd5;
$L__BB0_2:
	ld.volatile.global.u32 	%r4, [%rd1];
	setp.eq.s32 	%p2, %r4, 0;
	@%p2 bra 	$L__BB0_2;
	ld.volatile.global.u32 	%r5, [%rd1];
	cvta.to.global.u64 	%rd6, %rd3;
	add.s64 	%rd8, %rd6, %rd5;
	ld.global.u32 	%r6, [%rd8];
	add.s32 	%r7, %r6, %r5;
	st.volatile.global.u32 	[%rd1+4], %r7;
$L__BB0_4:
	ret;

}


// ===== COMPILED SASS (sm_100) =====

	.target	sm_100

	.elftype	@"ET_EXEC"


//--------------------- .note.nv.tkinfo           --------------------------
	.section	.note.nv.tkinfo,"",@"SHT_NOTE"
	.sectionflags	@"SHF_NOTE_NV_TKINFO"
	.tkinfo
        /*0018*/ 	.word	0x00000002
        /*0030*/ 	.string	""
        /*0030*/ 	.string	"ptxas"
        /*0030*/ 	.string	"Cuda compilation tools, release 13.0, V13.0.88"
        /*0030*/ 	.string	"Build cuda_13.0.r13.0/compiler.36424714_0"
        /*0030*/ 	.string	"-arch sm_100 -m 64 "



//--------------------- .note.nv.cuinfo           --------------------------
	.section	.note.nv.cuinfo,"",@"SHT_NOTE"
	.sectionflags	@"SHF_NOTE_NV_CUINFO"
        /*0018*/ 	.short	0x0002
        /*001a*/ 	.short	0x0064
        /*001c*/ 	.short	0x0082
	.zero		2


//--------------------- .nv.info                  --------------------------
	.section	.nv.info,"",@"SHT_CUDA_INFO"
	.align	4


	//----- nvinfo : EIATTR_REGCOUNT
	.align		4
        /*0000*/ 	.byte	0x04, 0x2f
        /*0002*/ 	.short	(.L_1 - .L_0)
	.align		4
.L_0:
        /*0004*/ 	.word	index@(_Z10prefix_sumPViPii)
        /*0008*/ 	.word	0x0000000a


	//----- nvinfo : EIATTR_FRAME_SIZE
	.align		4
.L_1:
        /*000c*/ 	.byte	0x04, 0x11
        /*000e*/ 	.short	(.L_3 - .L_2)
	.align		4
.L_2:
        /*0010*/ 	.word	index@(_Z10prefix_sumPViPii)
        /*0014*/ 	.word	0x00000000


	//----- nvinfo : EIATTR_MIN_STACK_SIZE
	.align		4
.L_3:
        /*0018*/ 	.byte	0x04, 0x12
        /*001a*/ 	.short	(.L_5 - .L_4)
	.align		4
.L_4:
        /*001c*/ 	.word	index@(_Z10prefix_sumPViPii)
        /*0020*/ 	.word	0x00000000
.L_5:


//--------------------- .nv.compat                --------------------------
	.section	.nv.compat,"",@"SHT_CUDA_COMPAT_INFO"
	.align	4
        /*0000*/ 	.byte	0x02, 0x09, 0x00, 0x00, 0x02, 0x02, 0x01, 0x00, 0x02, 0x05, 0x05, 0x00, 0x03, 0x07, 0x01, 0x01
        /*0010*/ 	.byte	0x02, 0x03, 0x00, 0x00, 0x02, 0x06, 0x01, 0x00, 0x04, 0x0b, 0x08, 0x00, 0x09, 0x00, 0x00, 0x00
        /*0020*/ 	.byte	0x00, 0x00, 0x00, 0x00


//--------------------- .nv.info._Z10prefix_sumPViPii --------------------------
	.section	.nv.info._Z10prefix_sumPViPii,"",@"SHT_CUDA_INFO"
	.sectionflags	@""
	.align	4


	//----- nvinfo : EIATTR_CUDA_API_VERSION
	.align		4
        /*0000*/ 	.byte	0x04, 0x37
        /*0002*/ 	.short	(.L_7 - .L_6)
.L_6:
        /*0004*/ 	.word	0x00000082


	//----- nvinfo : EIATTR_KPARAM_INFO
	.align		4
.L_7:
        /*0008*/ 	.byte	0x04, 0x17
        /*000a*/ 	.short	(.L_9 - .L_8)
.L_8:
        /*000c*/ 	.word	0x00000000
        /*0010*/ 	.short	0x0002
        /*0012*/ 	.short	0x0010
        /*0014*/ 	.byte	0x00, 0xf0, 0x11, 0x00


	//----- nvinfo : EIATTR_KPARAM_INFO
	.align		4
.L_9:
        /*0018*/ 	.byte	0x04, 0x17
        /*001a*/ 	.short	(.L_11 - .L_10)
.L_10:
        /*001c*/ 	.word	0x00000000
        /*0020*/ 	.short	0x0001
        /*0022*/ 	.short	0x0008
        /*0024*/ 	.byte	0x00, 0xf5, 0x21, 0x00


	//----- nvinfo : EIATTR_KPARAM_INFO
	.align		4
.L_11:
        /*0028*/ 	.byte	0x04, 0x17
        /*002a*/ 	.short	(.L_13 - .L_12)
.L_12:
        /*002c*/ 	.word	0x00000000
        /*0030*/ 	.short	0x0000
        /*0032*/ 	.short	0x0000
        /*0034*/ 	.byte	0x00, 0xf5, 0x21, 0x00


	//----- nvinfo : EIATTR_SPARSE_MMA_MASK
	.align		4
.L_13:
        /*0038*/ 	.byte	0x03, 0x50
        /*003a*/ 	.short	0x0000


	//----- nvinfo : EIATTR_MAXREG_COUNT
	.align		4
        /*003c*/ 	.byte	0x03, 0x1b
        /*003e*/ 	.short	0x00ff


	//----- nvinfo : EIATTR_MERCURY_ISA_VERSION
	.align		4
        /*0040*/ 	.byte	0x03, 0x5f
        /*0042*/ 	.short	0x0101


	//----- nvinfo : EIATTR_VRC_CTA_INIT_COUNT
	.align		4
        /*0044*/ 	.byte	0x02, 0x4a
	.zero		1
	.zero		1


	//----- nvinfo : EIATTR_EXIT_INSTR_OFFSETS
	.align		4
        /*0048*/ 	.byte	0x04, 0x1c
        /*004a*/ 	.short	(.L_15 - .L_14)


	//   ....[0]....
.L_14:
        /*004c*/ 	.word	0x00000050


	//   ....[1]....
        /*0050*/ 	.word	0x00000150


	//----- nvinfo : EIATTR_CRS_STACK_SIZE
	.align		4
.L_15:
        /*0054*/ 	.byte	0x04, 0x1e
        /*0056*/ 	.short	(.L_17 - .L_16)
.L_16:
        /*0058*/ 	.word	0x00000000


	//----- nvinfo : EIATTR_CBANK_PARAM_SIZE
	.align		4
.L_17:
        /*005c*/ 	.byte	0x03, 0x19
        /*005e*/ 	.short	0x0014


	//----- nvinfo : EIATTR_PARAM_CBANK
	.align		4
        /*0060*/ 	.byte	0x04, 0x0a
        /*0062*/ 	.short	(.L_19 - .L_18)
	.align		4
.L_18:
        /*0064*/ 	.word	index@(.nv.constant0._Z10prefix_sumPViPii)
        /*0068*/ 	.short	0x0380
        /*006a*/ 	.short	0x0014


	//----- nvinfo : EIATTR_SW_WAR
	.align		4
.L_19:
        /*006c*/ 	.byte	0x04, 0x36
        /*006e*/ 	.short	(.L_21 - .L_20)
.L_20:
        /*0070*/ 	.word	0x00000008
.L_21:


//--------------------- .nv.callgraph             --------------------------
	.section	.nv.callgraph,"",@"SHT_CUDA_CALLGRAPH"
	.align	4
	.sectionentsize	8
	.align		4
        /*0000*/ 	.word	0x00000000
	.align		4
        /*0004*/ 	.word	0xffffffff
	.align		4
        /*0008*/ 	.word	0x00000000
	.align		4
        /*000c*/ 	.word	0xfffffffe
	.align		4
        /*0010*/ 	.word	0x00000000
	.align		4
        /*0014*/ 	.word	0xfffffffd
	.align		4
        /*0018*/ 	.word	0x00000000
	.align		4
        /*001c*/ 	.word	0xfffffffc


//--------------------- .text._Z10prefix_sumPViPii --------------------------
	.section	.text._Z10prefix_sumPViPii,"ax",@progbits
	.align	128
        .global         _Z10prefix_sumPViPii
        .type           _Z10prefix_sumPViPii,@function
        .size           _Z10prefix_sumPViPii,(.L_x_3 - _Z10prefix_sumPViPii)
        .other          _Z10prefix_sumPViPii,@"STO_CUDA_ENTRY STV_DEFAULT"
_Z10prefix_sumPViPii:
.text._Z10prefix_sumPViPii:
[----:B------:R-:W-:Y:S01]  /*0000*/  LDC R1, c[0x0][0x37c] ;  /* 0x0000df00ff017b82 */ /* 0x000fe20000000800 */
[----:B------:R-:W0:Y:S01]  /*0010*/  S2R R7, SR_TID.X ;  /* 0x0000000000077919 */ /* 0x000e220000002100 */
[----:B------:R-:W1:Y:S02]  /*0020*/  LDCU UR4, c[0x0][0x390] ;  /* 0x00007200ff0477ac */ /* 0x000e640008000800 */
[----:B-1----:R-:W-:-:S06]  /*0030*/  UIADD3 UR4, UPT, UPT, UR4, -0x1, URZ ;  /* 0xffffffff04047890 */ /* 0x002fcc000fffe0ff */
[----:B0-----:R-:W-:-:S13]  /*0040*/  ISETP.GE.U32.AND P0, PT, R7, UR4, PT ;  /* 0x0000000407007c0c */ /* 0x001fda000bf06070 */
[----:B------:R-:W-:Y:S05]  /*0050*/  @P0 EXIT ;  /* 0x000000000000094d */ /* 0x000fea0003800000 */
[----:B------:R-:W0:Y:S01]  /*0060*/  LDC.64 R2, c[0x0][0x380] ;  /* 0x0000e000ff027b82 */ /* 0x000e220000000a00 */
[----:B------:R-:W-:Y:S01]  /*0070*/  BSSY B0, `(.L_x_0) ;  /* 0x0000007000007945 */ /* 0x000fe20003800000 */
[----:B------:R-:W1:Y:S02]  /*0080*/  LDCU.64 UR4, c[0x0][0x358] ;  /* 0x00006b00ff0477ac */ /* 0x000e640008000a00 */
[----:B01----:R-:W-:-:S07]  /*0090*/  IMAD.WIDE.U32 R2, R7, 0x4, R2 ;  /* 0x0000000407027825 */ /* 0x003fce00078e0002 */
.L_x_1:
[----:B------:R-:W2:Y:S01]  /*00a0*/  LDG.E.STRONG.SYS R0, desc[UR4][R2.64] ;  /* 0x0000000402007981 */ /* 0x000ea2000c1f5900 */
[----:B------:R-:W-:Y:S05]  /*00b0*/  YIELD ;  /* 0x0000000000007946 */ /* 0x000fea0003800000 */
[----:B--2---:R-:W-:-:S13]  /*00c0*/  ISETP.NE.AND P0, PT, R0, RZ, PT ;  /* 0x000000ff0000720c */ /* 0x004fda0003f05270 */
[----:B------:R-:W-:Y:S05]  /*00d0*/  @!P0 BRA `(.L_x_1) ;  /* 0xfffffffc00f08947 */ /* 0x000fea000383ffff */
[----:B------:R-:W-:Y:S05]  /*00e0*/  BSYNC B0 ;  /* 0x0000000000007941 */ /* 0x000fea0003800000 */
.L_x_0:
[----:B------:R-:W0:Y:S01]  /*00f0*/  LDC.64 R4, c[0x0][0x388] ;  /* 0x0000e200ff047b82 */ /* 0x000e220000000a00 */
[----:B------:R-:W2:Y:S01]  /*0100*/  LDG.E.STRONG.SYS R0, desc[UR4][R2.64] ;  /* 0x0000000402007981 */ /* 0x000ea2000c1f5900 */
[----:B0-----:R-:W-:-:S06]  /*0110*/  IMAD.WIDE.U32 R4, R7, 0x4, R4 ;  /* 0x0000000407047825 */ /* 0x001fcc00078e0004 */
[----:B------:R-:W2:Y:S02]  /*0120*/  LDG.E R5, desc[UR4][R4.64] ;  /* 0x0000000404057981 */ /* 0x000ea4000c1e1900 */
[----:B--2---:R-:W-:-:S05]  /*0130*/  IADD3 R7, PT, PT, R0, R5, RZ ;  /* 0x0000000500077210 */ /* 0x004fca0007ffe0ff */
[----:B------:R-:W-:Y:S01]  /*0140*/  STG.E.STRONG.SYS desc[UR4][R2.64+0x4], R7 ;  /* 0x0000040702007986 */ /* 0x000fe2000c115904 */
[----:B------:R-:W-:Y:S05]  /*0150*/  EXIT ;  /* 0x000000000000794d */ /* 0x000fea0003800000 */
.L_x_2:
[----:B------:R-:W-:-:S00]  /*0160*/  BRA `(.L_x_2) ;  /* 0xfffffffc00fc7947 */ /* 0x000fc0000383ffff */
[----:B------:R-:W-:-:S00]  /*0170*/  NOP ;  /* 0x0000000000007918 */ /* 0x000fc00000000000 */
        /* <DEDUP_REMOVED lines=8> */
.L_x_3:


//--------------------- .nv.shared.reserved.0     --------------------------
	.section	.nv.shared.reserved.0,"aw",@nobits
	.weak		__nv_reservedSMEM_offset_0_alias
	.size		__nv_reservedSMEM_offset_0_alias, 0, 64
	.other		__nv_reservedSMEM_offset_0_alias,@"STO_CUDA_RESERVED_SHARED STV_DEFAULT"
__nv_reservedSMEM_offset_0_alias:
	.zero		0
	.zero		64


//--------------------- .nv.constant0._Z10prefix_sumPViPii --------------------------
	.section	.nv.constant0._Z10prefix_sumPViPii,"a",@progbits
	.sectionflags	@""
	.align	4
.nv.constant0._Z10prefix_sumPViPii:
	.zero		916


//--------------------- SYMBOLS --------------------------

	.type		.nv.reservedSmem.offset0,@object
	.size		.nv.reservedSmem.offset0,0x4
